//
// Generated by NVIDIA NVVM Compiler
//
// Compiler Build ID: CL-36424714
// Cuda compilation tools, release 13.0, V13.0.88
// Based on NVVM 20.0.0
//

.version 9.0
.target sm_100
.address_size 64

	// .globl	_Z26hillis_steele_scan_forwardPfS_i
.extern .shared .align 16 .b8 XY[];

.visible .entry _Z26hillis_steele_scan_forwardPfS_i(
	.param .u64 .ptr .align 1 _Z26hillis_steele_scan_forwardPfS_i_param_0,
	.param .u64 .ptr .align 1 _Z26hillis_steele_scan_forwardPfS_i_param_1,
	.param .u32 _Z26hillis_steele_scan_forwardPfS_i_param_2
)
{
	.reg .pred 	%p<5>;
	.reg .b32 	%r<17>;
	.reg .b32 	%f<5>;
	.reg .b64 	%rd<10>;

	ld.param.u64 	%rd3, [_Z26hillis_steele_scan_forwardPfS_i_param_0];
	ld.param.u64 	%rd4, [_Z26hillis_steele_scan_forwardPfS_i_param_1];
	ld.param.u32 	%r8, [_Z26hillis_steele_scan_forwardPfS_i_param_2];
	cvta.to.global.u64 	%rd1, %rd3;
	cvta.to.global.u64 	%rd5, %rd4;
	mov.u32 	%r9, %ntid.x;
	mov.u32 	%r10, %ctaid.x;
	mov.u32 	%r11, %tid.x;
	mad.lo.s32 	%r12, %r9, %r10, %r11;
	mul.wide.s32 	%rd6, %r12, 4;
	add.s64 	%rd7, %rd5, %rd6;
	ld.global.f32 	%f1, [%rd7];
	add.s64 	%rd2, %rd1, %rd6;
	st.global.f32 	[%rd2], %f1;
	setp.lt.s32 	%p1, %r8, 2;
	add.s32 	%r15, %r12, 1;
	setp.ge.s32 	%p2, %r15, %r8;
	or.pred  	%p3, %p1, %p2;
	@%p3 bra 	$L__BB0_3;
	mov.b32 	%r16, 1;
$L__BB0_2:
	bar.sync 	0;
	ld.global.f32 	%f2, [%rd2];
	mul.wide.s32 	%rd8, %r15, 4;
	add.s64 	%rd9, %rd1, %rd8;
	ld.global.f32 	%f3, [%rd9];
	add.f32 	%f4, %f2, %f3;
	st.global.f32 	[%rd9], %f4;
	bar.sync 	0;
	shl.b32 	%r16, %r16, 1;
	add.s32 	%r15, %r16, %r12;
	max.s32 	%r14, %r16, %r15;
	setp.lt.s32 	%p4, %r14, %r8;
	@%p4 bra 	$L__BB0_2;
$L__BB0_3:
	ret;

}
	// .globl	_Z27hillis_steele_scan_backwardPfS_
.visible .entry _Z27hillis_steele_scan_backwardPfS_(
	.param .u64 .ptr .align 1 _Z27hillis_steele_scan_backwardPfS__param_0,
	.param .u64 .ptr .align 1 _Z27hillis_steele_scan_backwardPfS__param_1
)
{
	.reg .pred 	%p<3>;
	.reg .b32 	%r<10>;
	.reg .b32 	%f<5>;
	.reg .b64 	%rd<10>;

	ld.param.u64 	%rd3, [_Z27hillis_steele_scan_backwardPfS__param_0];
	ld.param.u64 	%rd4, [_Z27hillis_steele_scan_backwardPfS__param_1];
	cvta.to.global.u64 	%rd1, %rd3;
	cvta.to.global.u64 	%rd5, %rd4;
	mov.u32 	%r4, %ntid.x;
	mov.u32 	%r5, %ctaid.x;
	mov.u32 	%r6, %tid.x;
	mad.lo.s32 	%r1, %r4, %r5, %r6;
	mul.wide.s32 	%rd6, %r1, 4;
	add.s64 	%rd7, %rd5, %rd6;
	ld.global.f32 	%f1, [%rd7];
	add.s64 	%rd2, %rd1, %rd6;
	st.global.f32 	[%rd2], %f1;
	setp.lt.s32 	%p1, %r1, 1;
	@%p1 bra 	$L__BB1_3;
	mov.b32 	%r9, 1;
$L__BB1_2:
	bar.sync 	0;
	sub.s32 	%r8, %r1, %r9;
	mul.wide.s32 	%rd8, %r8, 4;
	add.s64 	%rd9, %rd1, %rd8;
	ld.global.f32 	%f2, [%rd9];
	bar.sync 	0;
	ld.global.f32 	%f3, [%rd2];
	add.f32 	%f4, %f2, %f3;
	st.global.f32 	[%rd2], %f4;
	shl.b32 	%r9, %r9, 1;
	setp.le.s32 	%p2, %r9, %r1;
	@%p2 bra 	$L__BB1_2;
$L__BB1_3:
	ret;

}
	// .globl	_Z28work_inefficient_scan_kernelPfS_i
.visible .entry _Z28work_inefficient_scan_kernelPfS_i(
	.param .u64 .ptr .align 1 _Z28work_inefficient_scan_kernelPfS_i_param_0,
	.param .u64 .ptr .align 1 _Z28work_inefficient_scan_kernelPfS_i_param_1,
	.param .u32 _Z28work_inefficient_scan_kernelPfS_i_param_2
)
{
	.reg .pred 	%p<4>;
	.reg .b32 	%r<17>;
	.reg .b32 	%f<8>;
	.reg .b64 	%rd<9>;

	ld.param.u64 	%rd1, [_Z28work_inefficient_scan_kernelPfS_i_param_0];
	ld.param.u64 	%rd2, [_Z28work_inefficient_scan_kernelPfS_i_param_1];
	ld.param.u32 	%r6, [_Z28work_inefficient_scan_kernelPfS_i_param_2];
	mov.u32 	%r7, %ctaid.x;
	mov.u32 	%r8, %ntid.x;
	mov.u32 	%r1, %tid.x;
	mad.lo.s32 	%r2, %r7, %r8, %r1;
	setp.ge.s32 	%p1, %r2, %r6;
	shl.b32 	%r9, %r1, 2;
	mov.u32 	%r10, XY;
	add.s32 	%r3, %r10, %r9;
	@%p1 bra 	$L__BB2_2;
	cvta.to.global.u64 	%rd3, %rd1;
	mul.wide.s32 	%rd4, %r2, 4;
	add.s64 	%rd5, %rd3, %rd4;
	ld.global.f32 	%f4, [%rd5];
	st.shared.f32 	[%r3], %f4;
$L__BB2_2:
	setp.ne.s32 	%p2, %r1, 0;
	@%p2 bra 	$L__BB2_4;
	ld.shared.f32 	%f7, [XY];
	bra.uni 	$L__BB2_6;
$L__BB2_4:
	mov.b32 	%r16, 1;
$L__BB2_5:
	bar.sync 	0;
	sub.s32 	%r12, %r1, %r16;
	shl.b32 	%r13, %r12, 2;
	add.s32 	%r15, %r10, %r13;
	ld.shared.f32 	%f5, [%r15];
	ld.shared.f32 	%f6, [%r3];
	add.f32 	%f7, %f5, %f6;
	st.shared.f32 	[%r3], %f7;
	shl.b32 	%r16, %r16, 1;
	setp.le.u32 	%p3, %r16, %r1;
	@%p3 bra 	$L__BB2_5;
$L__BB2_6:
	cvta.to.global.u64 	%rd6, %rd2;
	mul.wide.s32 	%rd7, %r2, 4;
	add.s64 	%rd8, %rd6, %rd7;
	st.global.f32 	[%rd8], %f7;
	ret;

}


// ===== COMPILED SASS (sm_100) =====

	.target	sm_100

	.elftype	@"ET_EXEC"


//--------------------- .note.nv.tkinfo           --------------------------
	.section	.note.nv.tkinfo,"",@"SHT_NOTE"
	.sectionflags	@"SHF_NOTE_NV_TKINFO"
	.tkinfo
        /*0018*/ 	.word	0x00000002
        /*0030*/ 	.string	""
        /*0030*/ 	.string	"ptxas"
        /*0030*/ 	.string	"Cuda compilation tools, release 13.0, V13.0.88"
        /*0030*/ 	.string	"Build cuda_13.0.r13.0/compiler.36424714_0"
        /*0030*/ 	.string	"-arch sm_100 -m 64 "



//--------------------- .note.nv.cuinfo           --------------------------
	.section	.note.nv.cuinfo,"",@"SHT_NOTE"
	.sectionflags	@"SHF_NOTE_NV_CUINFO"
        /*0018*/ 	.short	0x0002
        /*001a*/ 	.short	0x0064
        /*001c*/ 	.short	0x0082
	.zero		2


//--------------------- .nv.info                  --------------------------
	.section	.nv.info,"",@"SHT_CUDA_INFO"
	.align	4


	//----- nvinfo : EIATTR_REGCOUNT
	.align		4
        /*0000*/ 	.byte	0x04, 0x2f
        /*0002*/ 	.short	(.L_1 - .L_0)
	.align		4
.L_0:
        /*0004*/ 	.word	index@(_Z26hillis_steele_scan_forwardPfS_i)
        /*0008*/ 	.word	0x00000010


	//----- nvinfo : EIATTR_FRAME_SIZE
	.align		4
.L_1:
        /*000c*/ 	.byte	0x04, 0x11
        /*000e*/ 	.short	(.L_3 - .L_2)
	.align		4
.L_2:
        /*0010*/ 	.word	index@(_Z26hillis_steele_scan_forwardPfS_i)
        /*0014*/ 	.word	0x00000000


	//----- nvinfo : EIATTR_REGCOUNT
	.align		4
.L_3:
        /*0018*/ 	.byte	0x04, 0x2f
        /*001a*/ 	.short	(.L_5 - .L_4)
	.align		4
.L_4:
        /*001c*/ 	.word	index@(_Z27hillis_steele_scan_backwardPfS_)
        /*0020*/ 	.word	0x0000000e


	//----- nvinfo : EIATTR_FRAME_SIZE
	.align		4
.L_5:
        /*0024*/ 	.byte	0x04, 0x11
        /*0026*/ 	.short	(.L_7 - .L_6)
	.align		4
.L_6:
        /*0028*/ 	.word	index@(_Z27hillis_steele_scan_backwardPfS_)
        /*002c*/ 	.word	0x00000000


	//----- nvinfo : EIATTR_REGCOUNT
	.align		4
.L_7:
        /*0030*/ 	.byte	0x04, 0x2f
        /*0032*/ 	.short	(.L_9 - .L_8)
	.align		4
.L_8:
        /*0034*/ 	.word	index@(_Z28work_inefficient_scan_kernelPfS_i)
        /*0038*/ 	.word	0x0000000c


	//----- nvinfo : EIATTR_FRAME_SIZE
	.align		4
.L_9:
        /*003c*/ 	.byte	0x04, 0x11
        /*003e*/ 	.short	(.L_11 - .L_10)
	.align		4
.L_10:
        /*0040*/ 	.word	index@(_Z28work_inefficient_scan_kernelPfS_i)
        /*0044*/ 	.word	0x00000000


	//----- nvinfo : EIATTR_MIN_STACK_SIZE
	.align		4
.L_11:
        /*0048*/ 	.byte	0x04, 0x12
        /*004a*/ 	.short	(.L_13 - .L_12)
	.align		4
.L_12:
        /*004c*/ 	.word	index@(_Z28work_inefficient_scan_kernelPfS_i)
        /*0050*/ 	.word	0x00000000


	//----- nvinfo : EIATTR_MIN_STACK_SIZE
	.align		4
.L_13:
        /*0054*/ 	.byte	0x04, 0x12
        /*0056*/ 	.short	(.L_15 - .L_14)
	.align		4
.L_14:
        /*0058*/ 	.word	index@(_Z27hillis_steele_scan_backwardPfS_)
        /*005c*/ 	.word	0x00000000


	//----- nvinfo : EIATTR_MIN_STACK_SIZE
	.align		4
.L_15:
        /*0060*/ 	.byte	0x04, 0x12
        /*0062*/ 	.short	(.L_17 - .L_16)
	.align		4
.L_16:
        /*0064*/ 	.word	index@(_Z26hillis_steele_scan_forwardPfS_i)
        /*0068*/ 	.word	0x00000000
.L_17:


//--------------------- .nv.compat                --------------------------
	.section	.nv.compat,"",@"SHT_CUDA_COMPAT_INFO"
	.align	4
        /*0000*/ 	.byte	0x02, 0x09, 0x00, 0x00, 0x02, 0x02, 0x01, 0x00, 0x02, 0x05, 0x05, 0x00, 0x03, 0x07, 0x01, 0x01
        /*0010*/ 	.byte	0x02, 0x03, 0x00, 0x00, 0x02, 0x06, 0x01, 0x00, 0x04, 0x0b, 0x08, 0x00, 0x09, 0x00, 0x00, 0x00
        /*0020*/ 	.byte	0x00, 0x00, 0x00, 0x00


//--------------------- .nv.info._Z28work_inefficient_scan_kernelPfS_i --------------------------
	.section	.nv.info._Z28work_inefficient_scan_kernelPfS_i,"",@"SHT_CUDA_INFO"
	.sectionflags	@""
	.align	4


	//----- nvinfo : EIATTR_CUDA_API_VERSION
	.align		4
        /*0000*/ 	.byte	0x04, 0x37
        /*0002*/ 	.short	(.L_19 - .L_18)
.L_18:
        /*0004*/ 	.word	0x00000082


	//----- nvinfo : EIATTR_KPARAM_INFO
	.align		4
.L_19:
        /*0008*/ 	.byte	0x04, 0x17
        /*000a*/ 	.short	(.L_21 - .L_20)
.L_20:
        /*000c*/ 	.word	0x00000000
        /*0010*/ 	.short	0x0002
        /*0012*/ 	.short	0x0010
        /*0014*/ 	.byte	0x00, 0xf0, 0x11, 0x00


	//----- nvinfo : EIATTR_KPARAM_INFO
	.align		4
.L_21:
        /*0018*/ 	.byte	0x04, 0x17
        /*001a*/ 	.short	(.L_23 - .L_22)
.L_22:
        /*001c*/ 	.word	0x00000000
        /*0020*/ 	.short	0x0001
        /*0022*/ 	.short	0x0008
        /*0024*/ 	.byte	0x00, 0xf5, 0x21, 0x00


	//----- nvinfo : EIATTR_KPARAM_INFO
	.align		4
.L_23:
        /*0028*/ 	.byte	0x04, 0x17
        /*002a*/ 	.short	(.L_25 - .L_24)
.L_24:
        /*002c*/ 	.word	0x00000000
        /*0030*/ 	.short	0x0000
        /*0032*/ 	.short	0x0000
        /*0034*/ 	.byte	0x00, 0xf5, 0x21, 0x00


	//----- nvinfo : EIATTR_SPARSE_MMA_MASK
	.align		4
.L_25:
        /*0038*/ 	.byte	0x03, 0x50
        /*003a*/ 	.short	0x0000


	//----- nvinfo : EIATTR_MAXREG_COUNT
	.align		4
        /*003c*/ 	.byte	0x03, 0x1b
        /*003e*/ 	.short	0x00ff


	//----- nvinfo : EIATTR_NUM_BARRIERS
	.align		4
        /*0040*/ 	.byte	0x02, 0x4c
        /*0042*/ 	.byte	0x01
	.zero		1


	//----- nvinfo : EIATTR_MERCURY_ISA_VERSION
	.align		4
        /*0044*/ 	.byte	0x03, 0x5f
        /*0046*/ 	.short	0x0101


	//----- nvinfo : EIATTR_VRC_CTA_INIT_COUNT
	.align		4
        /*0048*/ 	.byte	0x02, 0x4a
	.zero		1
	.zero		1


	//----- nvinfo : EIATTR_EXIT_INSTR_OFFSETS
	.align		4
        /*004c*/ 	.byte	0x04, 0x1c
        /*004e*/ 	.short	(.L_27 - .L_26)


	//   ....[0]....
.L_26:
        /*0050*/ 	.word	0x00000220


	//----- nvinfo : EIATTR_CRS_STACK_SIZE
	.align		4
.L_27:
        /*0054*/ 	.byte	0x04, 0x1e
        /*0056*/ 	.short	(.L_29 - .L_28)
.L_28:
        /*0058*/ 	.word	0x00000000


	//----- nvinfo : EIATTR_CBANK_PARAM_SIZE
	.align		4
.L_29:
        /*005c*/ 	.byte	0x03, 0x19
        /*005e*/ 	.short	0x0014


	//----- nvinfo : EIATTR_PARAM_CBANK
	.align		4
        /*0060*/ 	.byte	0x04, 0x0a
        /*0062*/ 	.short	(.L_31 - .L_30)
	.align		4
.L_30:
        /*0064*/ 	.word	index@(.nv.constant0._Z28work_inefficient_scan_kernelPfS_i)
        /*0068*/ 	.short	0x0380
        /*006a*/ 	.short	0x0014


	//----- nvinfo : EIATTR_SW_WAR
	.align		4
.L_31:
        /*006c*/ 	.byte	0x04, 0x36
        /*006e*/ 	.short	(.L_33 - .L_32)
.L_32:
        /*0070*/ 	.word	0x00000008
.L_33:


//--------------------- .nv.info._Z27hillis_steele_scan_backwardPfS_ --------------------------
	.section	.nv.info._Z27hillis_steele_scan_backwardPfS_,"",@"SHT_CUDA_INFO"
	.sectionflags	@""
	.align	4


	//----- nvinfo : EIATTR_CUDA_API_VERSION
	.align		4
        /*0000*/ 	.byte	0x04, 0x37
        /*0002*/ 	.short	(.L_35 - .L_34)
.L_34:
        /*0004*/ 	.word	0x00000082


	//----- nvinfo : EIATTR_KPARAM_INFO
	.align		4
.L_35:
        /*0008*/ 	.byte	0x04, 0x17
        /*000a*/ 	.short	(.L_37 - .L_36)
.L_36:
        /*000c*/ 	.word	0x00000000
        /*0010*/ 	.short	0x0001
        /*0012*/ 	.short	0x0008
        /*0014*/ 	.byte	0x00, 0xf5, 0x21, 0x00


	//----- nvinfo : EIATTR_KPARAM_INFO
	.align		4
.L_37:
        /*0018*/ 	.byte	0x04, 0x17
        /*001a*/ 	.short	(.L_39 - .L_38)
.L_38:
        /*001c*/ 	.word	0x00000000
        /*0020*/ 	.short	0x0000
        /*0022*/ 	.short	0x0000
        /*0024*/ 	.byte	0x00, 0xf5, 0x21, 0x00


	//----- nvinfo : EIATTR_SPARSE_MMA_MASK
	.align		4
.L_39:
        /*0028*/ 	.byte	0x03, 0x50
        /*002a*/ 	.short	0x0000


	//----- nvinfo : EIATTR_MAXREG_COUNT
	.align		4
        /*002c*/ 	.byte	0x03, 0x1b
        /*002e*/ 	.short	0x00ff


	//----- nvinfo : EIATTR_NUM_BARRIERS
	.align		4
        /*0030*/ 	.byte	0x02, 0x4c
        /*0032*/ 	.byte	0x01
	.zero		1


	//----- nvinfo : EIATTR_MERCURY_ISA_VERSION
	.align		4
        /*0034*/ 	.byte	0x03, 0x5f
        /*0036*/ 	.short	0x0101


	//----- nvinfo : EIATTR_VRC_CTA_INIT_COUNT
	.align		4
        /*0038*/ 	.byte	0x02, 0x4a
	.zero		1
	.zero		1


	//----- nvinfo : EIATTR_EXIT_INSTR_OFFSETS
	.align		4
        /*003c*/ 	.byte	0x04, 0x1c
        /*003e*/ 	.short	(.L_41 - .L_40)


	//   ....[0]....
.L_40:
        /*0040*/ 	.word	0x000000d0


	//   ....[1]....
        /*0044*/ 	.word	0x000001b0


	//----- nvinfo : EIATTR_CRS_STACK_SIZE
	.align		4
.L_41:
        /*0048*/ 	.byte	0x04, 0x1e
        /*004a*/ 	.short	(.L_43 - .L_42)
.L_42:
        /*004c*/ 	.word	0x00000000


	//----- nvinfo : EIATTR_CBANK_PARAM_SIZE
	.align		4
.L_43:
        /*0050*/ 	.byte	0x03, 0x19
        /*0052*/ 	.short	0x0010


	//----- nvinfo : EIATTR_PARAM_CBANK
	.align		4
        /*0054*/ 	.byte	0x04, 0x0a
        /*0056*/ 	.short	(.L_45 - .L_44)
	.align		4
.L_44:
        /*0058*/ 	.word	index@(.nv.constant0._Z27hillis_steele_scan_backwardPfS_)
        /*005c*/ 	.short	0x0380
        /*005e*/ 	.short	0x0010


	//----- nvinfo : EIATTR_SW_WAR
	.align		4
.L_45:
        /*0060*/ 	.byte	0x04, 0x36
        /*0062*/ 	.short	(.L_47 - .L_46)
.L_46:
        /*0064*/ 	.word	0x00000008
.L_47:


//--------------------- .nv.info._Z26hillis_steele_scan_forwardPfS_i --------------------------
	.section	.nv.info._Z26hillis_steele_scan_forwardPfS_i,"",@"SHT_CUDA_INFO"
	.sectionflags	@""
	.align	4


	//----- nvinfo : EIATTR_CUDA_API_VERSION
	.align		4
        /*0000*/ 	.byte	0x04, 0x37
        /*0002*/ 	.short	(.L_49 - .L_48)
.L_48:
        /*0004*/ 	.word	0x00000082


	//----- nvinfo : EIATTR_KPARAM_INFO
	.align		4
.L_49:
        /*0008*/ 	.byte	0x04, 0x17
        /*000a*/ 	.short	(.L_51 - .L_50)
.L_50:
        /*000c*/ 	.word	0x00000000
        /*0010*/ 	.short	0x0002
        /*0012*/ 	.short	0x0010
        /*0014*/ 	.byte	0x00, 0xf0, 0x11, 0x00


	//----- nvinfo : EIATTR_KPARAM_INFO
	.align		4
.L_51:
        /*0018*/ 	.byte	0x04, 0x17
        /*001a*/ 	.short	(.L_53 - .L_52)
.L_52:
        /*001c*/ 	.word	0x00000000
        /*0020*/ 	.short	0x0001
        /*0022*/ 	.short	0x0008
        /*0024*/ 	.byte	0x00, 0xf5, 0x21, 0x00


	//----- nvinfo : EIATTR_KPARAM_INFO
	.align		4
.L_53:
        /*0028*/ 	.byte	0x04, 0x17
        /*002a*/ 	.short	(.L_55 - .L_54)
.L_54:
        /*002c*/ 	.word	0x00000000
        /*0030*/ 	.short	0x0000
        /*0032*/ 	.short	0x0000
        /*0034*/ 	.byte	0x00, 0xf5, 0x21, 0x00


	//----- nvinfo : EIATTR_SPARSE_MMA_MASK
	.align		4
.L_55:
        /*0038*/ 	.byte	0x03, 0x50
        /*003a*/ 	.short	0x0000


	//----- nvinfo : EIATTR_MAXREG_COUNT
	.align		4
        /*003c*/ 	.byte	0x03, 0x1b
        /*003e*/ 	.short	0x00ff


	//----- nvinfo : EIATTR_NUM_BARRIERS
	.align		4
        /*0040*/ 	.byte	0x02, 0x4c
        /*0042*/ 	.byte	0x01
	.zero		1


	//----- nvinfo : EIATTR_MERCURY_ISA_VERSION
	.align		4
        /*0044*/ 	.byte	0x03, 0x5f
        /*0046*/ 	.short	0x0101


	//----- nvinfo : EIATTR_VRC_CTA_INIT_COUNT
	.align		4
        /*0048*/ 	.byte	0x02, 0x4a
	.zero		1
	.zero		1


	//----- nvinfo : EIATTR_EXIT_INSTR_OFFSETS
	.align		4
        /*004c*/ 	.byte	0x04, 0x1c
        /*004e*/ 	.short	(.L_57 - .L_56)


	//   ....[0]....
.L_56:
        /*0050*/ 	.word	0x00000100


	//   ....[1]....
        /*0054*/ 	.word	0x000001f0


	//----- nvinfo : EIATTR_CRS_STACK_SIZE
	.align		4
.L_57:
        /*0058*/ 	.byte	0x04, 0x1e
        /*005a*/ 	.short	(.L_59 - .L_58)
.L_58:
        /*005c*/ 	.word	0x00000000


	//----- nvinfo : EIATTR_CBANK_PARAM_SIZE
	.align		4
.L_59:
        /*0060*/ 	.byte	0x03, 0x19
        /*0062*/ 	.short	0x0014


	//----- nvinfo : EIATTR_PARAM_CBANK
	.align		4
        /*0064*/ 	.byte	0x04, 0x0a
        /*0066*/ 	.short	(.L_61 - .L_60)
	.align		4
.L_60:
        /*0068*/ 	.word	index@(.nv.constant0._Z26hillis_steele_scan_forwardPfS_i)
        /*006c*/ 	.short	0x0380
        /*006e*/ 	.short	0x0014


	//----- nvinfo : EIATTR_SW_WAR
	.align		4
.L_61:
        /*0070*/ 	.byte	0x04, 0x36
        /*0072*/ 	.short	(.L_63 - .L_62)
.L_62:
        /*0074*/ 	.word	0x00000008
.L_63:


//--------------------- .nv.callgraph             --------------------------
	.section	.nv.callgraph,"",@"SHT_CUDA_CALLGRAPH"
	.align	4
	.sectionentsize	8
	.align		4
        /*0000*/ 	.word	0x00000000
	.align		4
        /*0004*/ 	.word	0xffffffff
	.align		4
        /*0008*/ 	.word	0x00000000
	.align		4
        /*000c*/ 	.word	0xfffffffe
	.align		4
        /*0010*/ 	.word	0x00000000
	.align		4
        /*0014*/ 	.word	0xfffffffd
	.align		4
        /*0018*/ 	.word	0x00000000
	.align		4
        /*001c*/ 	.word	0xfffffffc


//--------------------- .text._Z28work_inefficient_scan_kernelPfS_i --------------------------
	.section	.text._Z28work_inefficient_scan_kernelPfS_i,"ax",@progbits
	.align	128
        .global         _Z28work_inefficient_scan_kernelPfS_i
        .type           _Z28work_inefficient_scan_kernelPfS_i,@function
        .size           _Z28work_inefficient_scan_kernelPfS_i,(.L_x_7 - _Z28work_inefficient_scan_kernelPfS_i)
        .other          _Z28work_inefficient_scan_kernelPfS_i,@"STO_CUDA_ENTRY STV_DEFAULT"
_Z28work_inefficient_scan_kernelPfS_i:
.text._Z28work_inefficient_scan_kernelPfS_i:
[----:B------:R-:W-:Y:S01]  /*0000*/  LDC R1, c[0x0][0x37c] ;  /* 0x0000df00ff017b82 */ /* 0x000fe20000000800 */
[----:B------:R-:W0:Y:S07]  /*0010*/  S2R R9, SR_TID.X ;  /* 0x0000000000097919 */ /* 0x000e2e0000002100 */
[----:B------:R-:W0:Y:S01]  /*0020*/  S2UR UR4, SR_CTAID.X ;  /* 0x00000000000479c3 */ /* 0x000e220000002500 */
[----:B------:R-:W1:Y:S01]  /*0030*/  LDCU UR5, c[0x0][0x390] ;  /* 0x00007200ff0577ac */ /* 0x000e620008000800 */
[----:B------:R-:W2:Y:S06]  /*0040*/  LDCU.64 UR6, c[0x0][0x358] ;  /* 0x00006b00ff0677ac */ /* 0x000eac0008000a00 */
[----:B------:R-:W0:Y:S02]  /*0050*/  LDC R5, c[0x0][0x360] ;  /* 0x0000d800ff057b82 */ /* 0x000e240000000800 */
[----:B0-----:R-:W-:-:S05]  /*0060*/  IMAD R5, R5, UR4, R9 ;  /* 0x0000000405057c24 */ /* 0x001fca000f8e0209 */
[----:B-1----:R-:W-:-:S13]  /*0070*/  ISETP.GE.AND P0, PT, R5, UR5, PT ;  /* 0x0000000505007c0c */ /* 0x002fda000bf06270 */
[----:B------:R-:W0:Y:S02]  /*0080*/  @!P0 LDC.64 R2, c[0x0][0x380] ;  /* 0x0000e000ff028b82 */ /* 0x000e240000000a00 */
[----:B0-----:R-:W-:-:S06]  /*0090*/  @!P0 IMAD.WIDE R2, R5, 0x4, R2 ;  /* 0x0000000405028825 */ /* 0x001fcc00078e0202 */
[----:B--2---:R-:W2:Y:S01]  /*00a0*/  @!P0 LDG.E R3, desc[UR6][R2.64] ;  /* 0x0000000602038981 */ /* 0x004ea2000c1e1900 */
[----:B------:R-:W0:Y:S01]  /*00b0*/  S2UR UR5, SR_CgaCtaId ;  /* 0x00000000000579c3 */ /* 0x000e220000008800 */
[----:B------:R-:W-:Y:S01]  /*00c0*/  UMOV UR4, 0x400 ;  /* 0x0000040000047882 */ /* 0x000fe20000000000 */
[----:B------:R-:W-:Y:S01]  /*00d0*/  ISETP.NE.AND P1, PT, R9, RZ, PT ;  /* 0x000000ff0900720c */ /* 0x000fe20003f25270 */
[----:B0-----:R-:W-:-:S06]  /*00e0*/  ULEA UR4, UR5, UR4, 0x18 ;  /* 0x0000000405047291 */ /* 0x001fcc000f8ec0ff */
[----:B------:R-:W-:-:S05]  /*00f0*/  LEA R0, R9, UR4, 0x2 ;  /* 0x0000000409007c11 */ /* 0x000fca000f8e10ff */
[----:B--2---:R0:W-:Y:S04]  /*0100*/  @!P0 STS [R0], R3 ;  /* 0x0000000300008388 */ /* 0x0041e80000000800 */
[----:B------:R-:W1:Y:S01]  /*0110*/  @!P1 LDS R7, [UR4] ;  /* 0x00000004ff079984 */ /* 0x000e620008000800 */
[----:B------:R-:W-:Y:S05]  /*0120*/  @!P1 BRA `(.L_x_0) ;  /* 0x0000000000309947 */ /* 0x000fea0003800000 */
[----:B------:R-:W-:-:S07]  /*0130*/  IMAD.MOV.U32 R2, RZ, RZ, 0x1 ;  /* 0x00000001ff027424 */ /* 0x000fce00078e00ff */
.L_x_1:
[----:B------:R-:W-:Y:S05]  /*0140*/  WARPSYNC.ALL ;  /* 0x0000000000007948 */ /* 0x000fea0003800000 */
[----:B------:R-:W-:Y:S01]  /*0150*/  BAR.SYNC.DEFER_BLOCKING 0x0 ;  /* 0x0000000000007b1d */ /* 0x000fe20000010000 */
[----:B0-----:R-:W-:Y:S01]  /*0160*/  IADD3 R3, PT, PT, R9, -R2, RZ ;  /* 0x8000000209037210 */ /* 0x001fe20007ffe0ff */
[----:B------:R-:W-:-:S03]  /*0170*/  IMAD.SHL.U32 R2, R2, 0x2, RZ ;  /* 0x0000000202027824 */ /* 0x000fc600078e00ff */
[----:B------:R-:W-:Y:S02]  /*0180*/  LEA R3, R3, UR4, 0x2 ;  /* 0x0000000403037c11 */ /* 0x000fe4000f8e10ff */
[----:B------:R-:W-:-:S04]  /*0190*/  ISETP.GT.U32.AND P0, PT, R2, R9, PT ;  /* 0x000000090200720c */ /* 0x000fc80003f04070 */
[----:B------:R-:W-:Y:S04]  /*01a0*/  LDS R3, [R3] ;  /* 0x0000000003037984 */ /* 0x000fe80000000800 */
[----:B------:R-:W1:Y:S02]  /*01b0*/  LDS R4, [R0] ;  /* 0x0000000000047984 */ /* 0x000e640000000800 */
[----:B-12---:R-:W-:-:S05]  /*01c0*/  FADD R7, R3, R4 ;  /* 0x0000000403077221 */ /* 0x006fca0000000000 */
[----:B------:R2:W-:Y:S01]  /*01d0*/  STS [R0], R7 ;  /* 0x0000000700007388 */ /* 0x0005e20000000800 */
[----:B------:R-:W-:Y:S05]  /*01e0*/  @!P0 BRA `(.L_x_1) ;  /* 0xfffffffc00d48947 */ /* 0x000fea000383ffff */
.L_x_0:
[----:B0-----:R-:W0:Y:S02]  /*01f0*/  LDC.64 R2, c[0x0][0x388] ;  /* 0x0000e200ff027b82 */ /* 0x001e240000000a00 */
[----:B0-----:R-:W-:-:S05]  /*0200*/  IMAD.WIDE R2, R5, 0x4, R2 ;  /* 0x0000000405027825 */ /* 0x001fca00078e0202 */
[----:B-1----:R-:W-:Y:S01]  /*0210*/  STG.E desc[UR6][R2.64], R7 ;  /* 0x0000000702007986 */ /* 0x002fe2000c101906 */
[----:B------:R-:W-:Y:S05]  /*0220*/  EXIT ;  /* 0x000000000000794d */ /* 0x000fea0003800000 */
.L_x_2:
[----:B------:R-:W-:-:S00]  /*0230*/  BRA `(.L_x_2) ;  /* 0xfffffffc00fc7947 */ /* 0x000fc0000383ffff */
[----:B------:R-:W-:-:S00]  /*0240*/  NOP ;  /* 0x0000000000007918 */ /* 0x000fc00000000000 */
        /* <DEDUP_REMOVED lines=11> */
.L_x_7:


//--------------------- .text._Z27hillis_steele_scan_backwardPfS_ --------------------------
	.section	.text._Z27hillis_steele_scan_backwardPfS_,"ax",@progbits
	.align	128
        .global         _Z27hillis_steele_scan_backwardPfS_
        .type           _Z27hillis_steele_scan_backwardPfS_,@function
        .size           _Z27hillis_steele_scan_backwardPfS_,(.L_x_8 - _Z27hillis_steele_scan_backwardPfS_)
        .other          _Z27hillis_steele_scan_backwardPfS_,@"STO_CUDA_ENTRY STV_DEFAULT"
_Z27hillis_steele_scan_backwardPfS_:
.text._Z27hillis_steele_scan_backwardPfS_:
[----:B------:R-:W-:Y:S01]  /*0000*/  LDC R1, c[0x0][0x37c] ;  /* 0x0000df00ff017b82 */ /* 0x000fe20000000800 */
[----:B------:R-:W0:Y:S07]  /*0010*/  S2R R9, SR_CTAID.X ;  /* 0x0000000000097919 */ /* 0x000e2e0000002500 */
[----:B------:R-:W1:Y:S01]  /*0020*/  LDC.64 R2, c[0x0][0x388] ;  /* 0x0000e200ff027b82 */ /* 0x000e620000000a00 */
[----:B------:R-:W0:Y:S01]  /*0030*/  LDCU UR6, c[0x0][0x360] ;  /* 0x00006c00ff0677ac */ /* 0x000e220008000800 */
[----:B------:R-:W0:Y:S01]  /*0040*/  S2R R0, SR_TID.X ;  /* 0x0000000000007919 */ /* 0x000e220000002100 */
[----:B------:R-:W2:Y:S05]  /*0050*/  LDCU.64 UR4, c[0x0][0x358] ;  /* 0x00006b00ff0477ac */ /* 0x000eaa0008000a00 */
[----:B------:R-:W3:Y:S01]  /*0060*/  LDC.64 R6, c[0x0][0x380] ;  /* 0x0000e000ff067b82 */ /* 0x000ee20000000a00 */
[----:B0-----:R-:W-:-:S04]  /*0070*/  IMAD R9, R9, UR6, R0 ;  /* 0x0000000609097c24 */ /* 0x001fc8000f8e0200 */
[----:B-1----:R-:W-:-:S06]  /*0080*/  IMAD.WIDE R2, R9, 0x4, R2 ;  /* 0x0000000409027825 */ /* 0x002fcc00078e0202 */
[----:B--2---:R-:W2:Y:S01]  /*0090*/  LDG.E R3, desc[UR4][R2.64] ;  /* 0x0000000402037981 */ /* 0x004ea2000c1e1900 */
[C---:B------:R-:W-:Y:S01]  /*00a0*/  ISETP.GE.AND P0, PT, R9.reuse, 0x1, PT ;  /* 0x000000010900780c */ /* 0x040fe20003f06270 */
[----:B---3--:R-:W-:-:S05]  /*00b0*/  IMAD.WIDE R4, R9, 0x4, R6 ;  /* 0x0000000409047825 */ /* 0x008fca00078e0206 */
[----:B--2---:R0:W-:Y:S07]  /*00c0*/  STG.E desc[UR4][R4.64], R3 ;  /* 0x0000000304007986 */ /* 0x0041ee000c101904 */
[----:B------:R-:W-:Y:S05]  /*00d0*/  @!P0 EXIT ;  /* 0x000000000000894d */ /* 0x000fea0003800000 */
[----:B------:R-:W-:-:S07]  /*00e0*/  HFMA2 R0, -RZ, RZ, 0, 5.9604644775390625e-08 ;  /* 0x00000001ff007431 */ /* 0x000fce00000001ff */
.L_x_3:
[----:B------:R-:W-:Y:S05]  /*00f0*/  WARPSYNC.ALL ;  /* 0x0000000000007948 */ /* 0x000fea0003800000 */
[----:B------:R-:W-:Y:S01]  /*0100*/  BAR.SYNC.DEFER_BLOCKING 0x0 ;  /* 0x0000000000007b1d */ /* 0x000fe20000010000 */
[----:B0-----:R-:W-:-:S05]  /*0110*/  IADD3 R3, PT, PT, R9, -R0, RZ ;  /* 0x8000000009037210 */ /* 0x001fca0007ffe0ff */
[----:B------:R-:W-:-:S06]  /*0120*/  IMAD.WIDE R2, R3, 0x4, R6 ;  /* 0x0000000403027825 */ /* 0x000fcc00078e0206 */
[----:B------:R-:W2:Y:S01]  /*0130*/  LDG.E R2, desc[UR4][R2.64] ;  /* 0x0000000402027981 */ /* 0x000ea2000c1e1900 */
[----:B------:R-:W-:Y:S06]  /*0140*/  BAR.SYNC.DEFER_BLOCKING 0x0 ;  /* 0x0000000000007b1d */ /* 0x000fec0000010000 */
[----:B-1----:R-:W2:Y:S01]  /*0150*/  LDG.E R11, desc[UR4][R4.64] ;  /* 0x00000004040b7981 */ /* 0x002ea2000c1e1900 */
[----:B------:R-:W-:-:S04]  /*0160*/  SHF.L.U32 R0, R0, 0x1, RZ ;  /* 0x0000000100007819 */ /* 0x000fc800000006ff */
[----:B------:R-:W-:Y:S01]  /*0170*/  ISETP.GT.AND P0, PT, R0, R9, PT ;  /* 0x000000090000720c */ /* 0x000fe20003f04270 */
[----:B--2---:R-:W-:-:S05]  /*0180*/  FADD R11, R2, R11 ;  /* 0x0000000b020b7221 */ /* 0x004fca0000000000 */
[----:B------:R1:W-:Y:S07]  /*0190*/  STG.E desc[UR4][R4.64], R11 ;  /* 0x0000000b04007986 */ /* 0x0003ee000c101904 */
[----:B------:R-:W-:Y:S05]  /*01a0*/  @!P0 BRA `(.L_x_3) ;  /* 0xfffffffc00d08947 */ /* 0x000fea000383ffff */
[----:B------:R-:W-:Y:S05]  /*01b0*/  EXIT ;  /* 0x000000000000794d */ /* 0x000fea0003800000 */
.L_x_4:
        /* <DEDUP_REMOVED lines=12> */
.L_x_8:


//--------------------- .text._Z26hillis_steele_scan_forwardPfS_i --------------------------
	.section	.text._Z26hillis_steele_scan_forwardPfS_i,"ax",@progbits
	.align	128
        .global         _Z26hillis_steele_scan_forwardPfS_i
        .type           _Z26hillis_steele_scan_forwardPfS_i,@function
        .size           _Z26hillis_steele_scan_forwardPfS_i,(.L_x_9 - _Z26hillis_steele_scan_forwardPfS_i)
        .other          _Z26hillis_steele_scan_forwardPfS_i,@"STO_CUDA_ENTRY STV_DEFAULT"
_Z26hillis_steele_scan_forwardPfS_i:
.text._Z26hillis_steele_scan_forwardPfS_i:
[----:B------:R-:W-:Y:S01]  /*0000*/  LDC R1, c[0x0][0x37c] ;  /* 0x0000df00ff017b82 */ /* 0x000fe20000000800 */
[----:B------:R-:W0:Y:S07]  /*0010*/  S2R R9, SR_CTAID.X ;  /* 0x0000000000097919 */ /* 0x000e2e0000002500 */
[----:B------:R-:W1:Y:S01]  /*0020*/  LDC.64 R2, c[0x0][0x388] ;  /* 0x0000e200ff027b82 */ /* 0x000e620000000a00 */
[----:B------:R-:W0:Y:S01]  /*0030*/  LDCU UR6, c[0x0][0x360] ;  /* 0x00006c00ff0677ac */ /* 0x000e220008000800 */
[----:B------:R-:W0:Y:S01]  /*0040*/  S2R R0, SR_TID.X ;  /* 0x0000000000007919 */ /* 0x000e220000002100 */
[----:B------:R-:W2:Y:S05]  /*0050*/  LDCU.64 UR4, c[0x0][0x358] ;  /* 0x00006b00ff0477ac */ /* 0x000eaa0008000a00 */
[----:B------:R-:W3:Y:S08]  /*0060*/  LDC R13, c[0x0][0x390] ;  /* 0x0000e400ff0d7b82 */ /* 0x000ef00000000800 */
[----:B------:R-:W4:Y:S01]  /*0070*/  LDC.64 R6, c[0x0][0x380] ;  /* 0x0000e000ff067b82 */ /* 0x000f220000000a00 */
[----:B0-----:R-:W-:-:S04]  /*0080*/  IMAD R9, R9, UR6, R0 ;  /* 0x0000000609097c24 */ /* 0x001fc8000f8e0200 */
[----:B-1----:R-:W-:-:S06]  /*0090*/  IMAD.WIDE R2, R9, 0x4, R2 ;  /* 0x0000000409027825 */ /* 0x002fcc00078e0202 */
[----:B--2---:R-:W2:Y:S01]  /*00a0*/  LDG.E R3, desc[UR4][R2.64] ;  /* 0x0000000402037981 */ /* 0x004ea2000c1e1900 */
[C---:B------:R-:W-:Y:S01]  /*00b0*/  IADD3 R0, PT, PT, R9.reuse, 0x1, RZ ;  /* 0x0000000109007810 */ /* 0x040fe20007ffe0ff */
[----:B----4-:R-:W-:-:S03]  /*00c0*/  IMAD.WIDE R4, R9, 0x4, R6 ;  /* 0x0000000409047825 */ /* 0x010fc600078e0206 */
[----:B---3--:R-:W-:-:S04]  /*00d0*/  ISETP.GE.AND P0, PT, R0, R13, PT ;  /* 0x0000000d0000720c */ /* 0x008fc80003f06270 */
[----:B------:R-:W-:Y:S01]  /*00e0*/  ISETP.LT.OR P0, PT, R13, 0x2, P0 ;  /* 0x000000020d00780c */ /* 0x000fe20000701670 */
[----:B--2---:R0:W-:-:S12]  /*00f0*/  STG.E desc[UR4][R4.64], R3 ;  /* 0x0000000304007986 */ /* 0x0041d8000c101904 */
[----:B------:R-:W-:Y:S05]  /*0100*/  @P0 EXIT ;  /* 0x000000000000094d */ /* 0x000fea0003800000 */
[----:B------:R-:W-:-:S07]  /*0110*/  HFMA2 R8, -RZ, RZ, 0, 5.9604644775390625e-08 ;  /* 0x00000001ff087431 */ /* 0x000fce00000001ff */
.L_x_5:
[----:B------:R-:W-:Y:S05]  /*0120*/  WARPSYNC.ALL ;  /* 0x0000000000007948 */ /* 0x000fea0003800000 */
[----:B------:R-:W-:Y:S01]  /*0130*/  BAR.SYNC.DEFER_BLOCKING 0x0 ;  /* 0x0000000000007b1d */ /* 0x000fe20000010000 */
[----:B0-----:R-:W-:-:S05]  /*0140*/  IMAD.WIDE R2, R0, 0x4, R6 ;  /* 0x0000000400027825 */ /* 0x001fca00078e0206 */
[----:B------:R-:W2:Y:S04]  /*0150*/  LDG.E R0, desc[UR4][R4.64] ;  /* 0x0000000404007981 */ /* 0x000ea8000c1e1900 */
[----:B------:R-:W2:Y:S01]  /*0160*/  LDG.E R11, desc[UR4][R2.64] ;  /* 0x00000004020b7981 */ /* 0x000ea2000c1e1900 */
[----:B------:R-:W-:Y:S01]  /*0170*/  SHF.L.U32 R8, R8, 0x1, RZ ;  /* 0x0000000108087819 */ /* 0x000fe200000006ff */
[----:B--2---:R-:W-:-:S03]  /*0180*/  FADD R11, R0, R11 ;  /* 0x0000000b000b7221 */ /* 0x004fc60000000000 */
[----:B------:R-:W-:-:S04]  /*0190*/  IADD3 R0, PT, PT, R9, R8, RZ ;  /* 0x0000000809007210 */ /* 0x000fc80007ffe0ff */
[----:B------:R-:W-:Y:S01]  /*01a0*/  VIMNMX R10, PT, PT, R8, R0, !PT ;  /* 0x00000000080a7248 */ /* 0x000fe20007fe0100 */
[----:B------:R1:W-:Y:S01]  /*01b0*/  STG.E desc[UR4][R2.64], R11 ;  /* 0x0000000b02007986 */ /* 0x0003e2000c101904 */
[----:B------:R-:W-:Y:S02]  /*01c0*/  BAR.SYNC.DEFER_BLOCKING 0x0 ;  /* 0x0000000000007b1d */ /* 0x000fe40000010000 */
[----:B------:R-:W-:-:S13]  /*01d0*/  ISETP.GE.AND P0, PT, R10, R13, PT ;  /* 0x0000000d0a00720c */ /* 0x000fda0003f06270 */
[----:B-1----:R-:W-:Y:S05]  /*01e0*/  @!P0 BRA `(.L_x_5) ;  /* 0xfffffffc00cc8947 */ /* 0x002fea000383ffff */
[----:B------:R-:W-:Y:S05]  /*01f0*/  EXIT ;  /* 0x000000000000794d */ /* 0x000fea0003800000 */
.L_x_6:
        /* <DEDUP_REMOVED lines=16> */
.L_x_9:


//--------------------- .nv.shared._Z28work_inefficient_scan_kernelPfS_i --------------------------
	.section	.nv.shared._Z28work_inefficient_scan_kernelPfS_i,"aw",@nobits
	.sectionflags	@""
	.align	16
	.zero		1024


//--------------------- .nv.shared.reserved.0     --------------------------
	.section	.nv.shared.reserved.0,"aw",@nobits
	.weak		__nv_reservedSMEM_offset_0_alias
	.size		__nv_reservedSMEM_offset_0_alias, 0, 64
	.other		__nv_reservedSMEM_offset_0_alias,@"STO_CUDA_RESERVED_SHARED STV_DEFAULT"
__nv_reservedSMEM_offset_0_alias:
	.zero		0
	.zero		64


//--------------------- .nv.shared._Z27hillis_steele_scan_backwardPfS_ --------------------------
	.section	.nv.shared._Z27hillis_steele_scan_backwardPfS_,"aw",@nobits
	.sectionflags	@""
	.align	16
	.zero		1024


//--------------------- .nv.shared._Z26hillis_steele_scan_forwardPfS_i --------------------------
	.section	.nv.shared._Z26hillis_steele_scan_forwardPfS_i,"aw",@nobits
	.sectionflags	@""
	.align	16
	.zero		1024


//--------------------- .nv.constant0._Z28work_inefficient_scan_kernelPfS_i --------------------------
	.section	.nv.constant0._Z28work_inefficient_scan_kernelPfS_i,"a",@progbits
	.sectionflags	@""
	.align	4
.nv.constant0._Z28work_inefficient_scan_kernelPfS_i:
	.zero		916


//--------------------- .nv.constant0._Z27hillis_steele_scan_backwardPfS_ --------------------------
	.section	.nv.constant0._Z27hillis_steele_scan_backwardPfS_,"a",@progbits
	.sectionflags	@""
	.align	4
.nv.constant0._Z27hillis_steele_scan_backwardPfS_:
	.zero		912


//--------------------- .nv.constant0._Z26hillis_steele_scan_forwardPfS_i --------------------------
	.section	.nv.constant0._Z26hillis_steele_scan_forwardPfS_i,"a",@progbits
	.sectionflags	@""
	.align	4
.nv.constant0._Z26hillis_steele_scan_forwardPfS_i:
	.zero		916


//--------------------- SYMBOLS --------------------------

	.type		.nv.reservedSmem.offset0,@object
	.size		.nv.reservedSmem.offset0,0x4
	.type		.nv.reservedSmem.cap,@object
	.size		.nv.reservedSmem.cap,0x4
